	.headerflags	@"EF_CUDA_TEXMODE_UNIFIED EF_CUDA_64BIT_ADDRESS EF_CUDA_ACCELERATORS EF_CUDA_SM90 EF_CUDA_VIRTUAL_SM(EF_CUDA_SM90)"
	.elftype	@"ET_EXEC"


//--------------------- .nv.info                  --------------------------
	.section	.nv.info,"",@"SHT_CUDA_INFO"
	.align	4


	//----- nvinfo : EIATTR_REGCOUNT
	.align		4
        /*0000*/ 	.byte	0x04, 0x2f
        /*0002*/ 	.short	(.L_1 - .L_0)
	.align		4
.L_0:
        /*0004*/ 	.word	index@(triton_poi_fused__log_softmax_0)
        /*0008*/ 	.word	0x00000014


	//----- nvinfo : EIATTR_MIN_STACK_SIZE
	.align		4
.L_1:
        /*000c*/ 	.byte	0x04, 0x12
        /*000e*/ 	.short	(.L_3 - .L_2)
	.align		4
.L_2:
        /*0010*/ 	.word	index@(triton_poi_fused__log_softmax_0)
        /*0014*/ 	.word	0x00000000


	//----- nvinfo : EIATTR_FRAME_SIZE
	.align		4
.L_3:
        /*0018*/ 	.byte	0x04, 0x11
        /*001a*/ 	.short	(.L_5 - .L_4)
	.align		4
.L_4:
        /*001c*/ 	.word	index@(triton_poi_fused__log_softmax_0)
        /*0020*/ 	.word	0x00000000


	//----- nvinfo : EIATTR_MIN_STACK_SIZE
	.align		4
.L_5:
        /*0024*/ 	.byte	0x04, 0x12
        /*0026*/ 	.short	(.L_7 - .L_6)
	.align		4
.L_6:
        /*0028*/ 	.word	index@(triton_poi_fused__log_softmax_0)
        /*002c*/ 	.word	0x00000000
.L_7:


//--------------------- .nv.info.triton_poi_fused__log_softmax_0 --------------------------
	.section	.nv.info.triton_poi_fused__log_softmax_0,"",@"SHT_CUDA_INFO"
	.sectionflags	@""
	.align	4


	//----- nvinfo : EIATTR_CUDA_API_VERSION
	.align		4
        /*0000*/ 	.byte	0x04, 0x37
        /*0002*/ 	.short	(.L_9 - .L_8)
.L_8:
        /*0004*/ 	.word	0x0000007c


	//----- nvinfo : EIATTR_KPARAM_INFO
	.align		4
.L_9:
        /*0008*/ 	.byte	0x04, 0x17
        /*000a*/ 	.short	(.L_11 - .L_10)
.L_10:
        /*000c*/ 	.word	0x00000000
        /*0010*/ 	.short	0x0003
        /*0012*/ 	.short	0x0018
        /*0014*/ 	.byte	0x00, 0xf0, 0x11, 0x00


	//----- nvinfo : EIATTR_KPARAM_INFO
	.align		4
.L_11:
        /*0018*/ 	.byte	0x04, 0x17
        /*001a*/ 	.short	(.L_13 - .L_12)
.L_12:
        /*001c*/ 	.word	0x00000000
        /*0020*/ 	.short	0x0002
        /*0022*/ 	.short	0x0010
        /*0024*/ 	.byte	0x00, 0xf4, 0x21, 0x00


	//----- nvinfo : EIATTR_KPARAM_INFO
	.align		4
.L_13:
        /*0028*/ 	.byte	0x04, 0x17
        /*002a*/ 	.short	(.L_15 - .L_14)
.L_14:
        /*002c*/ 	.word	0x00000000
        /*0030*/ 	.short	0x0001
        /*0032*/ 	.short	0x0008
        /*0034*/ 	.byte	0x00, 0xf4, 0x21, 0x00


	//----- nvinfo : EIATTR_KPARAM_INFO
	.align		4
.L_15:
        /*0038*/ 	.byte	0x04, 0x17
        /*003a*/ 	.short	(.L_17 - .L_16)
.L_16:
        /*003c*/ 	.word	0x00000000
        /*0040*/ 	.short	0x0000
        /*0042*/ 	.short	0x0000
        /*0044*/ 	.byte	0x00, 0xf4, 0x21, 0x00


	//----- nvinfo : EIATTR_SPARSE_MMA_MASK
	.align		4
.L_17:
        /*0048*/ 	.byte	0x03, 0x50
        /*004a*/ 	.short	0x0000


	//----- nvinfo : EIATTR_MAXREG_COUNT
	.align		4
        /*004c*/ 	.byte	0x03, 0x1b
        /*004e*/ 	.short	0x00ff


	//----- nvinfo : EIATTR_EXIT_INSTR_OFFSETS
	.align		4
        /*0050*/ 	.byte	0x04, 0x1c
        /*0052*/ 	.short	(.L_19 - .L_18)


	//   ....[0]....
.L_18:
        /*0054*/ 	.word	0x00000370


	//----- nvinfo : EIATTR_REQNTID
	.align		4
.L_19:
        /*0058*/ 	.byte	0x04, 0x10
        /*005a*/ 	.short	(.L_21 - .L_20)
.L_20:
        /*005c*/ 	.word	0x00000100
        /*0060*/ 	.word	0x00000001
        /*0064*/ 	.word	0x00000001


	//----- nvinfo : EIATTR_CBANK_PARAM_SIZE
	.align		4
.L_21:
        /*0068*/ 	.byte	0x03, 0x19
        /*006a*/ 	.short	0x001c


	//----- nvinfo : EIATTR_PARAM_CBANK
	.align		4
        /*006c*/ 	.byte	0x04, 0x0a
        /*006e*/ 	.short	(.L_23 - .L_22)
	.align		4
.L_22:
        /*0070*/ 	.word	index@(.nv.constant0.triton_poi_fused__log_softmax_0)
        /*0074*/ 	.short	0x0210
        /*0076*/ 	.short	0x001c


	//----- nvinfo : EIATTR_SW_WAR
	.align		4
.L_23:
        /*0078*/ 	.byte	0x04, 0x36
        /*007a*/ 	.short	(.L_25 - .L_24)
.L_24:
        /*007c*/ 	.word	0x00000008
.L_25:


//--------------------- .nv.callgraph             --------------------------
	.section	.nv.callgraph,"",@"SHT_CUDA_CALLGRAPH"
	.align	4
	.sectionentsize	8
	.align		4
        /*0000*/ 	.word	0x00000000
	.align		4
        /*0004*/ 	.word	0xffffffff
	.align		4
        /*0008*/ 	.word	0x00000000
	.align		4
        /*000c*/ 	.word	0xfffffffe
	.align		4
        /*0010*/ 	.word	0x00000000
	.align		4
        /*0014*/ 	.word	0xfffffffd
	.align		4
        /*0018*/ 	.word	0x00000000
	.align		4
        /*001c*/ 	.word	0xfffffffc


//--------------------- .text.triton_poi_fused__log_softmax_0 --------------------------
	.section	.text.triton_poi_fused__log_softmax_0,"ax",@progbits
	.align	128
        .global         triton_poi_fused__log_softmax_0
        .type           triton_poi_fused__log_softmax_0,@function
        .size           triton_poi_fused__log_softmax_0,(.L_x_1 - triton_poi_fused__log_softmax_0)
        .other          triton_poi_fused__log_softmax_0,@"STO_CUDA_ENTRY STV_DEFAULT"
triton_poi_fused__log_softmax_0:
.text.triton_poi_fused__log_softmax_0:
[----:B------:R-:W-:Y:S01]  /*0000*/  LDC R1, c[0x0][0x28] ;  /* 0x00000a00ff017b82 */ /* 0x000fe20000000800 */
[----:B------:R-:W1:Y:S07]  /*0010*/  S2R R0, SR_TID.X ;  /* 0x0000000000007919 */ /* 0x000e6e0000002100 */
[----:B------:R-:W2:Y:S01]  /*0020*/  LDC.64 R6, c[0x0][0x218] ;  /* 0x00008600ff067b82 */ /* 0x000ea20000000a00 */
[----:B------:R-:W-:Y:S01]  /*0030*/  ULDC.64 UR4, c[0x0][0x208] ;  /* 0x0000820000047ab9 */ /* 0x000fe20000000a00 */
[----:B------:R-:W3:Y:S01]  /*0040*/  S2R R9, SR_CTAID.X ;  /* 0x0000000000097919 */ /* 0x000ee20000002500 */
[----:B-1----:R-:W-:Y:S01]  /*0050*/  IMAD.SHL.U32 R0, R0, 0x2, RZ ;  /* 0x0000000200007824 */ /* 0x002fe200078e00ff */
[----:B---3--:R-:W-:-:S04]  /*0060*/  SHF.R.S32.HI R2, RZ, 0x16, R9 ;  /* 0x00000016ff027819 */ /* 0x008fc80000011409 */
[----:B------:R-:W-:Y:S02]  /*0070*/  LOP3.LUT R0, R0, 0x1fe, RZ, 0xc0, !PT ;  /* 0x000001fe00007812 */ /* 0x000fe400078ec0ff */
[----:B------:R-:W-:-:S03]  /*0080*/  SGXT R2, R2, 0x1 ;  /* 0x000000010202781a */ /* 0x000fc60000000200 */
[----:B------:R-:W-:-:S05]  /*0090*/  IMAD R9, R9, 0x200, R0 ;  /* 0x0000020009097824 */ /* 0x000fca00078e0200 */
[-C--:B------:R-:W-:Y:S02]  /*00a0*/  LEA.HI R4, R2, R9.reuse, RZ, 0xd ;  /* 0x0000000902047211 */ /* 0x080fe400078f68ff */
[----:B------:R-:W1:Y:S01]  /*00b0*/  LDC.64 R2, c[0x0][0x210] ;  /* 0x00008400ff027b82 */ /* 0x000e620000000a00 */
[----:B------:R-:W-:Y:S02]  /*00c0*/  SHF.R.S32.HI R0, RZ, 0x1f, R9 ;  /* 0x0000001fff007819 */ /* 0x000fe40000011409 */
[----:B------:R-:W-:Y:S02]  /*00d0*/  SHF.R.S32.HI R5, RZ, 0xd, R4 ;  /* 0x0000000dff057819 */ /* 0x000fe40000011404 */
[----:B------:R-:W-:-:S03]  /*00e0*/  LEA.HI R0, R0, R9, RZ, 0xc ;  /* 0x0000000900007211 */ /* 0x000fc600078f60ff */
[----:B------:R-:W-:-:S05]  /*00f0*/  IMAD.HI R8, R5, 0x55555556, RZ ;  /* 0x5555555605087827 */ /* 0x000fca00078e02ff */
[----:B------:R-:W-:-:S05]  /*0100*/  LEA.HI R8, R8, R8, RZ, 0x1 ;  /* 0x0000000808087211 */ /* 0x000fca00078f08ff */
[----:B------:R-:W-:Y:S01]  /*0110*/  IMAD R8, R8, -0x3, R5 ;  /* 0xfffffffd08087824 */ /* 0x000fe200078e0205 */
[----:B------:R-:W-:Y:S02]  /*0120*/  LOP3.LUT R5, R4, 0xffffe000, RZ, 0xc0, !PT ;  /* 0xffffe00004057812 */ /* 0x000fe400078ec0ff */
[----:B------:R-:W-:Y:S02]  /*0130*/  LOP3.LUT R4, R0, 0xfffff000, RZ, 0xc0, !PT ;  /* 0xfffff00000047812 */ /* 0x000fe400078ec0ff */
[----:B------:R-:W-:Y:S02]  /*0140*/  SHF.L.U32 R13, R8, 0x1, RZ ;  /* 0x00000001080d7819 */ /* 0x000fe400000006ff */
[----:B------:R-:W-:Y:S02]  /*0150*/  IADD3 R11, R5, R9, -R4 ;  /* 0x00000009050b7210 */ /* 0x000fe40007ffe804 */
[----:B------:R-:W-:Y:S01]  /*0160*/  SHF.R.S32.HI R8, RZ, 0xc, R0 ;  /* 0x0000000cff087819 */ /* 0x000fe20000011400 */
[----:B--2---:R-:W-:-:S04]  /*0170*/  IMAD.WIDE R12, R13, 0x4, R6 ;  /* 0x000000040d0c7825 */ /* 0x004fc800078e0206 */
[--C-:B-1----:R-:W-:Y:S01]  /*0180*/  IMAD.WIDE R4, R11, 0x4, R2.reuse ;  /* 0x000000040b047825 */ /* 0x102fe200078e0202 */
[----:B------:R-:W-:Y:S01]  /*0190*/  IADD3 R11, R11, 0x1000, RZ ;  /* 0x000010000b0b7810 */ /* 0x000fe20007ffe0ff */
[----:B------:R-:W2:Y:S02]  /*01a0*/  LDG.E.EL R0, desc[UR4][R12.64] ;  /* 0x000000040c007981 */ /* 0x000ea4000c2e1900 */
[----:B------:R-:W-:Y:S02]  /*01b0*/  IMAD.HI R14, R8, 0x2aaaaaab, RZ ;  /* 0x2aaaaaab080e7827 */ /* 0x000fe400078e02ff */
[----:B------:R-:W2:Y:S02]  /*01c0*/  LDG.E.EL.64 R4, desc[UR4][R4.64] ;  /* 0x0000000404047981 */ /* 0x000ea4000c2e1b00 */
[----:B------:R-:W-:Y:S01]  /*01d0*/  IMAD.WIDE R10, R11, 0x4, R2 ;  /* 0x000000040b0a7825 */ /* 0x000fe200078e0202 */
[----:B------:R-:W-:Y:S01]  /*01e0*/  LEA.HI R15, R14, R14, RZ, 0x1 ;  /* 0x0000000e0e0f7211 */ /* 0x000fe200078f08ff */
[----:B------:R-:W3:Y:S04]  /*01f0*/  LDG.E.EL R16, desc[UR4][R12.64+0x4] ;  /* 0x000004040c107981 */ /* 0x000ee8000c2e1900 */
[----:B------:R-:W3:Y:S01]  /*0200*/  LDG.E.EL.64 R10, desc[UR4][R10.64] ;  /* 0x000000040a0a7981 */ /* 0x000ee2000c2e1b00 */
[----:B------:R-:W-:-:S02]  /*0210*/  IMAD R15, R15, -0x6, R8 ;  /* 0xfffffffa0f0f7824 */ /* 0x000fc400078e0208 */
[----:B------:R-:W-:-:S04]  /*0220*/  IMAD.WIDE R2, R9, 0x4, R2 ;  /* 0x0000000409027825 */ /* 0x000fc800078e0202 */
[----:B------:R-:W-:Y:S02]  /*0230*/  IMAD.WIDE R6, R15, 0x4, R6 ;  /* 0x000000040f067825 */ /* 0x000fe400078e0206 */
[----:B------:R-:W4:Y:S01]  /*0240*/  LDG.E.64 R2, desc[UR4][R2.64] ;  /* 0x0000000402027981 */ /* 0x000f22000c1e1b00 */
[----:B------:R-:W1:Y:S03]  /*0250*/  LDC.64 R14, c[0x0][0x220] ;  /* 0x00008800ff0e7b82 */ /* 0x000e660000000a00 */
[----:B------:R-:W4:Y:S01]  /*0260*/  LDG.E.EL R6, desc[UR4][R6.64] ;  /* 0x0000000406067981 */ /* 0x000f22000c2e1900 */
[--C-:B--2---:R-:W-:Y:S01]  /*0270*/  FADD R17, R4, R0.reuse ;  /* 0x0000000004117221 */ /* 0x104fe20000000000 */
[----:B------:R-:W-:-:S04]  /*0280*/  FADD R5, R5, R0 ;  /* 0x0000000005057221 */ /* 0x000fc80000000000 */
[----:B------:R-:W-:Y:S02]  /*0290*/  FSETP.NAN.AND P2, PT, R17, R17, PT ;  /* 0x000000111100720b */ /* 0x000fe40003f48000 */
[----:B------:R-:W-:Y:S01]  /*02a0*/  FSETP.NAN.AND P3, PT, R5, R5, PT ;  /* 0x000000050500720b */ /* 0x000fe20003f68000 */
[--C-:B---3--:R-:W-:Y:S01]  /*02b0*/  FADD R10, R10, R16.reuse ;  /* 0x000000100a0a7221 */ /* 0x108fe20000000000 */
[----:B------:R-:W-:-:S04]  /*02c0*/  FADD R16, R11, R16 ;  /* 0x000000100b107221 */ /* 0x000fc80000000000 */
[----:B------:R-:W-:Y:S02]  /*02d0*/  FSETP.GT.AND P0, PT, R17, R10, PT ;  /* 0x0000000a1100720b */ /* 0x000fe40003f04000 */
[----:B------:R-:W-:-:S03]  /*02e0*/  FSETP.GT.AND P1, PT, R5, R16, PT ;  /* 0x000000100500720b */ /* 0x000fc60003f24000 */
[----:B------:R-:W-:Y:S02]  /*02f0*/  @!P2 FSEL R17, R17, R10, P0 ;  /* 0x0000000a1111a208 */ /* 0x000fe40000000000 */
[----:B------:R-:W-:Y:S01]  /*0300*/  @!P3 FSEL R5, R5, R16, P1 ;  /* 0x000000100505b208 */ /* 0x000fe20000800000 */
[--C-:B----4-:R-:W-:Y:S01]  /*0310*/  FADD R0, R2, R6.reuse ;  /* 0x0000000602007221 */ /* 0x110fe20000000000 */
[----:B------:R-:W-:Y:S01]  /*0320*/  FADD R6, R3, R6 ;  /* 0x0000000603067221 */ /* 0x000fe20000000000 */
[----:B-1----:R-:W-:-:S04]  /*0330*/  IMAD.WIDE R2, R9, 0x4, R14 ;  /* 0x0000000409027825 */ /* 0x002fc800078e020e */
[----:B------:R-:W-:Y:S01]  /*0340*/  FADD R4, R0, -R17 ;  /* 0x8000001100047221 */ /* 0x000fe20000000000 */
[----:B------:R-:W-:-:S05]  /*0350*/  FADD R5, R6, -R5 ;  /* 0x8000000506057221 */ /* 0x000fca0000000000 */
[----:B------:R-:W-:Y:S01]  /*0360*/  STG.E.64 desc[UR4][R2.64], R4 ;  /* 0x0000000402007986 */ /* 0x000fe2000c101b04 */
[----:B------:R-:W-:Y:S05]  /*0370*/  EXIT ;  /* 0x000000000000794d */ /* 0x000fea0003800000 */
.L_x_0:
[----:B------:R-:W-:-:S00]  /*0380*/  BRA `(.L_x_0) ;  /* 0xfffffffc00fc7947 */ /* 0x000fc0000383ffff */
[----:B------:R-:W-:-:S00]  /*0390*/  NOP ;  /* 0x0000000000007918 */ /* 0x000fc00000000000 */
        /* <DEDUP_REMOVED lines=14> */
.L_x_1:


//--------------------- .nv.constant0.triton_poi_fused__log_softmax_0 --------------------------
	.section	.nv.constant0.triton_poi_fused__log_softmax_0,"a",@progbits
	.sectionflags	@""
	.align	4
.nv.constant0.triton_poi_fused__log_softmax_0:
	.zero		556
